//
// Generated by NVIDIA NVVM Compiler
//
// Compiler Build ID: CL-36424714
// Cuda compilation tools, release 13.0, V13.0.88
// Based on NVVM 20.0.0
//

.version 9.0
.target sm_100
.address_size 64

	// .globl	_Z10initializePiS_

.visible .entry _Z10initializePiS_(
	.param .u64 .ptr .align 1 _Z10initializePiS__param_0,
	.param .u64 .ptr .align 1 _Z10initializePiS__param_1
)
{
	.reg .pred 	%p<2>;
	.reg .b32 	%r<3>;
	.reg .b64 	%rd<5>;

	ld.param.u64 	%rd1, [_Z10initializePiS__param_1];
	mov.u32 	%r1, %ctaid.x;
	setp.gt.u32 	%p1, %r1, 7999;
	@%p1 bra 	$L__BB0_2;
	cvta.to.global.u64 	%rd2, %rd1;
	mul.wide.u32 	%rd3, %r1, 4;
	add.s64 	%rd4, %rd2, %rd3;
	mov.b32 	%r2, 2;
	st.global.u32 	[%rd4], %r2;
$L__BB0_2:
	ret;

}
	// .globl	_Z3addPiS_
.visible .entry _Z3addPiS_(
	.param .u64 .ptr .align 1 _Z3addPiS__param_0,
	.param .u64 .ptr .align 1 _Z3addPiS__param_1
)
{
	.reg .pred 	%p<2>;
	.reg .b32 	%r<4>;
	.reg .b64 	%rd<5>;

	ld.param.u64 	%rd1, [_Z3addPiS__param_1];
	mov.u32 	%r1, %ctaid.x;
	setp.gt.u32 	%p1, %r1, 7999;
	@%p1 bra 	$L__BB1_2;
	cvta.to.global.u64 	%rd2, %rd1;
	mul.wide.u32 	%rd3, %r1, 4;
	add.s64 	%rd4, %rd2, %rd3;
	ld.global.u32 	%r2, [%rd4];
	add.s32 	%r3, %r2, %r1;
	st.global.u32 	[%rd4], %r3;
$L__BB1_2:
	ret;

}


// ===== COMPILED SASS (sm_100) =====

	.target	sm_100

	.elftype	@"ET_EXEC"


//--------------------- .note.nv.tkinfo           --------------------------
	.section	.note.nv.tkinfo,"",@"SHT_NOTE"
	.sectionflags	@"SHF_NOTE_NV_TKINFO"
	.tkinfo
        /*0018*/ 	.word	0x00000002
        /*0030*/ 	.string	""
        /*0030*/ 	.string	"ptxas"
        /*0030*/ 	.string	"Cuda compilation tools, release 13.0, V13.0.88"
        /*0030*/ 	.string	"Build cuda_13.0.r13.0/compiler.36424714_0"
        /*0030*/ 	.string	"-arch sm_100 -m 64 "



//--------------------- .note.nv.cuinfo           --------------------------
	.section	.note.nv.cuinfo,"",@"SHT_NOTE"
	.sectionflags	@"SHF_NOTE_NV_CUINFO"
        /*0018*/ 	.short	0x0002
        /*001a*/ 	.short	0x0064
        /*001c*/ 	.short	0x0082
	.zero		2


//--------------------- .nv.info                  --------------------------
	.section	.nv.info,"",@"SHT_CUDA_INFO"
	.align	4


	//----- nvinfo : EIATTR_REGCOUNT
	.align		4
        /*0000*/ 	.byte	0x04, 0x2f
        /*0002*/ 	.short	(.L_1 - .L_0)
	.align		4
.L_0:
        /*0004*/ 	.word	index@(_Z10initializePiS_)
        /*0008*/ 	.word	0x0000000a


	//----- nvinfo : EIATTR_FRAME_SIZE
	.align		4
.L_1:
        /*000c*/ 	.byte	0x04, 0x11
        /*000e*/ 	.short	(.L_3 - .L_2)
	.align		4
.L_2:
        /*0010*/ 	.word	index@(_Z10initializePiS_)
        /*0014*/ 	.word	0x00000000


	//----- nvinfo : EIATTR_REGCOUNT
	.align		4
.L_3:
        /*0018*/ 	.byte	0x04, 0x2f
        /*001a*/ 	.short	(.L_5 - .L_4)
	.align		4
.L_4:
        /*001c*/ 	.word	index@(_Z3addPiS_)
        /*0020*/ 	.word	0x00000008


	//----- nvinfo : EIATTR_FRAME_SIZE
	.align		4
.L_5:
        /*0024*/ 	.byte	0x04, 0x11
        /*0026*/ 	.short	(.L_7 - .L_6)
	.align		4
.L_6:
        /*0028*/ 	.word	index@(_Z3addPiS_)
        /*002c*/ 	.word	0x00000000


	//----- nvinfo : EIATTR_MIN_STACK_SIZE
	.align		4
.L_7:
        /*0030*/ 	.byte	0x04, 0x12
        /*0032*/ 	.short	(.L_9 - .L_8)
	.align		4
.L_8:
        /*0034*/ 	.word	index@(_Z3addPiS_)
        /*0038*/ 	.word	0x00000000


	//----- nvinfo : EIATTR_MIN_STACK_SIZE
	.align		4
.L_9:
        /*003c*/ 	.byte	0x04, 0x12
        /*003e*/ 	.short	(.L_11 - .L_10)
	.align		4
.L_10:
        /*0040*/ 	.word	index@(_Z10initializePiS_)
        /*0044*/ 	.word	0x00000000
.L_11:


//--------------------- .nv.compat                --------------------------
	.section	.nv.compat,"",@"SHT_CUDA_COMPAT_INFO"
	.align	4
        /*0000*/ 	.byte	0x02, 0x09, 0x00, 0x00, 0x02, 0x02, 0x01, 0x00, 0x02, 0x05, 0x05, 0x00, 0x03, 0x07, 0x01, 0x01
        /*0010*/ 	.byte	0x02, 0x03, 0x00, 0x00, 0x02, 0x06, 0x01, 0x00, 0x04, 0x0b, 0x08, 0x00, 0x09, 0x00, 0x00, 0x00
        /*0020*/ 	.byte	0x00, 0x00, 0x00, 0x00


//--------------------- .nv.info._Z3addPiS_       --------------------------
	.section	.nv.info._Z3addPiS_,"",@"SHT_CUDA_INFO"
	.sectionflags	@""
	.align	4


	//----- nvinfo : EIATTR_CUDA_API_VERSION
	.align		4
        /*0000*/ 	.byte	0x04, 0x37
        /*0002*/ 	.short	(.L_13 - .L_12)
.L_12:
        /*0004*/ 	.word	0x00000082


	//----- nvinfo : EIATTR_KPARAM_INFO
	.align		4
.L_13:
        /*0008*/ 	.byte	0x04, 0x17
        /*000a*/ 	.short	(.L_15 - .L_14)
.L_14:
        /*000c*/ 	.word	0x00000000
        /*0010*/ 	.short	0x0001
        /*0012*/ 	.short	0x0008
        /*0014*/ 	.byte	0x00, 0xf5, 0x21, 0x00


	//----- nvinfo : EIATTR_KPARAM_INFO
	.align		4
.L_15:
        /*0018*/ 	.byte	0x04, 0x17
        /*001a*/ 	.short	(.L_17 - .L_16)
.L_16:
        /*001c*/ 	.word	0x00000000
        /*0020*/ 	.short	0x0000
        /*0022*/ 	.short	0x0000
        /*0024*/ 	.byte	0x00, 0xf5, 0x21, 0x00


	//----- nvinfo : EIATTR_SPARSE_MMA_MASK
	.align		4
.L_17:
        /*0028*/ 	.byte	0x03, 0x50
        /*002a*/ 	.short	0x0000


	//----- nvinfo : EIATTR_MAXREG_COUNT
	.align		4
        /*002c*/ 	.byte	0x03, 0x1b
        /*002e*/ 	.short	0x00ff


	//----- nvinfo : EIATTR_MERCURY_ISA_VERSION
	.align		4
        /*0030*/ 	.byte	0x03, 0x5f
        /*0032*/ 	.short	0x0101


	//----- nvinfo : EIATTR_VRC_CTA_INIT_COUNT
	.align		4
        /*0034*/ 	.byte	0x02, 0x4a
	.zero		1
	.zero		1


	//----- nvinfo : EIATTR_EXIT_INSTR_OFFSETS
	.align		4
        /*0038*/ 	.byte	0x04, 0x1c
        /*003a*/ 	.short	(.L_19 - .L_18)


	//   ....[0]....
.L_18:
        /*003c*/ 	.word	0x00000030


	//   ....[1]....
        /*0040*/ 	.word	0x000000a0


	//----- nvinfo : EIATTR_CBANK_PARAM_SIZE
	.align		4
.L_19:
        /*0044*/ 	.byte	0x03, 0x19
        /*0046*/ 	.short	0x0010


	//----- nvinfo : EIATTR_PARAM_CBANK
	.align		4
        /*0048*/ 	.byte	0x04, 0x0a
        /*004a*/ 	.short	(.L_21 - .L_20)
	.align		4
.L_20:
        /*004c*/ 	.word	index@(.nv.constant0._Z3addPiS_)
        /*0050*/ 	.short	0x0380
        /*0052*/ 	.short	0x0010


	//----- nvinfo : EIATTR_SW_WAR
	.align		4
.L_21:
        /*0054*/ 	.byte	0x04, 0x36
        /*0056*/ 	.short	(.L_23 - .L_22)
.L_22:
        /*0058*/ 	.word	0x00000008
.L_23:


//--------------------- .nv.info._Z10initializePiS_ --------------------------
	.section	.nv.info._Z10initializePiS_,"",@"SHT_CUDA_INFO"
	.sectionflags	@""
	.align	4


	//----- nvinfo : EIATTR_CUDA_API_VERSION
	.align		4
        /*0000*/ 	.byte	0x04, 0x37
        /*0002*/ 	.short	(.L_25 - .L_24)
.L_24:
        /*0004*/ 	.word	0x00000082


	//----- nvinfo : EIATTR_KPARAM_INFO
	.align		4
.L_25:
        /*0008*/ 	.byte	0x04, 0x17
        /*000a*/ 	.short	(.L_27 - .L_26)
.L_26:
        /*000c*/ 	.word	0x00000000
        /*0010*/ 	.short	0x0001
        /*0012*/ 	.short	0x0008
        /*0014*/ 	.byte	0x00, 0xf5, 0x21, 0x00


	//----- nvinfo : EIATTR_KPARAM_INFO
	.align		4
.L_27:
        /*0018*/ 	.byte	0x04, 0x17
        /*001a*/ 	.short	(.L_29 - .L_28)
.L_28:
        /*001c*/ 	.word	0x00000000
        /*0020*/ 	.short	0x0000
        /*0022*/ 	.short	0x0000
        /*0024*/ 	.byte	0x00, 0xf5, 0x21, 0x00


	//----- nvinfo : EIATTR_SPARSE_MMA_MASK
	.align		4
.L_29:
        /*0028*/ 	.byte	0x03, 0x50
        /*002a*/ 	.short	0x0000


	//----- nvinfo : EIATTR_MAXREG_COUNT
	.align		4
        /*002c*/ 	.byte	0x03, 0x1b
        /*002e*/ 	.short	0x00ff


	//----- nvinfo : EIATTR_MERCURY_ISA_VERSION
	.align		4
        /*0030*/ 	.byte	0x03, 0x5f
        /*0032*/ 	.short	0x0101


	//----- nvinfo : EIATTR_VRC_CTA_INIT_COUNT
	.align		4
        /*0034*/ 	.byte	0x02, 0x4a
	.zero		1
	.zero		1


	//----- nvinfo : EIATTR_EXIT_INSTR_OFFSETS
	.align		4
        /*0038*/ 	.byte	0x04, 0x1c
        /*003a*/ 	.short	(.L_31 - .L_30)


	//   ....[0]....
.L_30:
        /*003c*/ 	.word	0x00000030


	//   ....[1]....
        /*0040*/ 	.word	0x00000090


	//----- nvinfo : EIATTR_CBANK_PARAM_SIZE
	.align		4
.L_31:
        /*0044*/ 	.byte	0x03, 0x19
        /*0046*/ 	.short	0x0010


	//----- nvinfo : EIATTR_PARAM_CBANK
	.align		4
        /*0048*/ 	.byte	0x04, 0x0a
        /*004a*/ 	.short	(.L_33 - .L_32)
	.align		4
.L_32:
        /*004c*/ 	.word	index@(.nv.constant0._Z10initializePiS_)
        /*0050*/ 	.short	0x0380
        /*0052*/ 	.short	0x0010


	//----- nvinfo : EIATTR_SW_WAR
	.align		4
.L_33:
        /*0054*/ 	.byte	0x04, 0x36
        /*0056*/ 	.short	(.L_35 - .L_34)
.L_34:
        /*0058*/ 	.word	0x00000008
.L_35:


//--------------------- .nv.callgraph             --------------------------
	.section	.nv.callgraph,"",@"SHT_CUDA_CALLGRAPH"
	.align	4
	.sectionentsize	8
	.align		4
        /*0000*/ 	.word	0x00000000
	.align		4
        /*0004*/ 	.word	0xffffffff
	.align		4
        /*0008*/ 	.word	0x00000000
	.align		4
        /*000c*/ 	.word	0xfffffffe
	.align		4
        /*0010*/ 	.word	0x00000000
	.align		4
        /*0014*/ 	.word	0xfffffffd
	.align		4
        /*0018*/ 	.word	0x00000000
	.align		4
        /*001c*/ 	.word	0xfffffffc


//--------------------- .text._Z3addPiS_          --------------------------
	.section	.text._Z3addPiS_,"ax",@progbits
	.align	128
        .global         _Z3addPiS_
        .type           _Z3addPiS_,@function
        .size           _Z3addPiS_,(.L_x_2 - _Z3addPiS_)
        .other          _Z3addPiS_,@"STO_CUDA_ENTRY STV_DEFAULT"
_Z3addPiS_:
.text._Z3addPiS_:
[----:B------:R-:W-:Y:S01]  /*0000*/  LDC R1, c[0x0][0x37c] ;  /* 0x0000df00ff017b82 */ /* 0x000fe20000000800 */
[----:B------:R-:W0:Y:S02]  /*0010*/  S2R R5, SR_CTAID.X ;  /* 0x0000000000057919 */ /* 0x000e240000002500 */
[----:B0-----:R-:W-:-:S13]  /*0020*/  ISETP.GT.U32.AND P0, PT, R5, 0x1f3f, PT ;  /* 0x00001f3f0500780c */ /* 0x001fda0003f04070 */
[----:B------:R-:W-:Y:S05]  /*0030*/  @P0 EXIT ;  /* 0x000000000000094d */ /* 0x000fea0003800000 */
[----:B------:R-:W0:Y:S01]  /*0040*/  LDC.64 R2, c[0x0][0x388] ;  /* 0x0000e200ff027b82 */ /* 0x000e220000000a00 */
[----:B------:R-:W1:Y:S01]  /*0050*/  LDCU.64 UR4, c[0x0][0x358] ;  /* 0x00006b00ff0477ac */ /* 0x000e620008000a00 */
[----:B0-----:R-:W-:-:S05]  /*0060*/  IMAD.WIDE.U32 R2, R5, 0x4, R2 ;  /* 0x0000000405027825 */ /* 0x001fca00078e0002 */
[----:B-1----:R-:W2:Y:S02]  /*0070*/  LDG.E R0, desc[UR4][R2.64] ;  /* 0x0000000402007981 */ /* 0x002ea4000c1e1900 */
[----:B--2---:R-:W-:-:S05]  /*0080*/  IADD3 R5, PT, PT, R0, R5, RZ ;  /* 0x0000000500057210 */ /* 0x004fca0007ffe0ff */
[----:B------:R-:W-:Y:S01]  /*0090*/  STG.E desc[UR4][R2.64], R5 ;  /* 0x0000000502007986 */ /* 0x000fe2000c101904 */
[----:B------:R-:W-:Y:S05]  /*00a0*/  EXIT ;  /* 0x000000000000794d */ /* 0x000fea0003800000 */
.L_x_0:
[----:B------:R-:W-:-:S00]  /*00b0*/  BRA `(.L_x_0) ;  /* 0xfffffffc00fc7947 */ /* 0x000fc0000383ffff */
[----:B------:R-:W-:-:S00]  /*00c0*/  NOP ;  /* 0x0000000000007918 */ /* 0x000fc00000000000 */
        /* <DEDUP_REMOVED lines=11> */
.L_x_2:


//--------------------- .text._Z10initializePiS_  --------------------------
	.section	.text._Z10initializePiS_,"ax",@progbits
	.align	128
        .global         _Z10initializePiS_
        .type           _Z10initializePiS_,@function
        .size           _Z10initializePiS_,(.L_x_3 - _Z10initializePiS_)
        .other          _Z10initializePiS_,@"STO_CUDA_ENTRY STV_DEFAULT"
_Z10initializePiS_:
.text._Z10initializePiS_:
[----:B------:R-:W-:Y:S01]  /*0000*/  LDC R1, c[0x0][0x37c] ;  /* 0x0000df00ff017b82 */ /* 0x000fe20000000800 */
[----:B------:R-:W0:Y:S02]  /*0010*/  S2R R5, SR_CTAID.X ;  /* 0x0000000000057919 */ /* 0x000e240000002500 */
[----:B0-----:R-:W-:-:S13]  /*0020*/  ISETP.GT.U32.AND P0, PT, R5, 0x1f3f, PT ;  /* 0x00001f3f0500780c */ /* 0x001fda0003f04070 */
[----:B------:R-:W-:Y:S05]  /*0030*/  @P0 EXIT ;  /* 0x000000000000094d */ /* 0x000fea0003800000 */
[----:B------:R-:W0:Y:S01]  /*0040*/  LDC.64 R2, c[0x0][0x388] ;  /* 0x0000e200ff027b82 */ /* 0x000e220000000a00 */
[----:B------:R-:W1:Y:S01]  /*0050*/  LDCU.64 UR4, c[0x0][0x358] ;  /* 0x00006b00ff0477ac */ /* 0x000e620008000a00 */
[----:B------:R-:W-:Y:S02]  /*0060*/  HFMA2 R7, -RZ, RZ, 0, 1.1920928955078125e-07 ;  /* 0x00000002ff077431 */ /* 0x000fe400000001ff */
[----:B0-----:R-:W-:-:S05]  /*0070*/  IMAD.WIDE.U32 R2, R5, 0x4, R2 ;  /* 0x0000000405027825 */ /* 0x001fca00078e0002 */
[----:B-1----:R-:W-:Y:S01]  /*0080*/  STG.E desc[UR4][R2.64], R7 ;  /* 0x0000000702007986 */ /* 0x002fe2000c101904 */
[----:B------:R-:W-:Y:S05]  /*0090*/  EXIT ;  /* 0x000000000000794d */ /* 0x000fea0003800000 */
.L_x_1:
        /* <DEDUP_REMOVED lines=14> */
.L_x_3:


//--------------------- .nv.shared.reserved.0     --------------------------
	.section	.nv.shared.reserved.0,"aw",@nobits
	.weak		__nv_reservedSMEM_offset_0_alias
	.size		__nv_reservedSMEM_offset_0_alias, 0, 64
	.other		__nv_reservedSMEM_offset_0_alias,@"STO_CUDA_RESERVED_SHARED STV_DEFAULT"
__nv_reservedSMEM_offset_0_alias:
	.zero		0
	.zero		64


//--------------------- .nv.constant0._Z3addPiS_  --------------------------
	.section	.nv.constant0._Z3addPiS_,"a",@progbits
	.sectionflags	@""
	.align	4
.nv.constant0._Z3addPiS_:
	.zero		912


//--------------------- .nv.constant0._Z10initializePiS_ --------------------------
	.section	.nv.constant0._Z10initializePiS_,"a",@progbits
	.sectionflags	@""
	.align	4
.nv.constant0._Z10initializePiS_:
	.zero		912


//--------------------- SYMBOLS --------------------------

	.type		.nv.reservedSmem.offset0,@object
	.size		.nv.reservedSmem.offset0,0x4
